	.headerflags	@"EF_CUDA_TEXMODE_UNIFIED EF_CUDA_64BIT_ADDRESS EF_CUDA_ACCELERATORS EF_CUDA_SM90 EF_CUDA_VIRTUAL_SM(EF_CUDA_SM90)"
	.elftype	@"ET_EXEC"


//--------------------- .nv.info                  --------------------------
	.section	.nv.info,"",@"SHT_CUDA_INFO"
	.align	4


	//----- nvinfo : EIATTR_REGCOUNT
	.align		4
        /*0000*/ 	.byte	0x04, 0x2f
        /*0002*/ 	.short	(.L_1 - .L_0)
	.align		4
.L_0:
        /*0004*/ 	.word	index@(triton_poi_fused_convolution_relu_25)
        /*0008*/ 	.word	0x0000000c


	//----- nvinfo : EIATTR_MIN_STACK_SIZE
	.align		4
.L_1:
        /*000c*/ 	.byte	0x04, 0x12
        /*000e*/ 	.short	(.L_3 - .L_2)
	.align		4
.L_2:
        /*0010*/ 	.word	index@(triton_poi_fused_convolution_relu_25)
        /*0014*/ 	.word	0x00000000


	//----- nvinfo : EIATTR_FRAME_SIZE
	.align		4
.L_3:
        /*0018*/ 	.byte	0x04, 0x11
        /*001a*/ 	.short	(.L_5 - .L_4)
	.align		4
.L_4:
        /*001c*/ 	.word	index@(triton_poi_fused_convolution_relu_25)
        /*0020*/ 	.word	0x00000000


	//----- nvinfo : EIATTR_MIN_STACK_SIZE
	.align		4
.L_5:
        /*0024*/ 	.byte	0x04, 0x12
        /*0026*/ 	.short	(.L_7 - .L_6)
	.align		4
.L_6:
        /*0028*/ 	.word	index@(triton_poi_fused_convolution_relu_25)
        /*002c*/ 	.word	0x00000000
.L_7:


//--------------------- .nv.info.triton_poi_fused_convolution_relu_25 --------------------------
	.section	.nv.info.triton_poi_fused_convolution_relu_25,"",@"SHT_CUDA_INFO"
	.sectionflags	@""
	.align	4


	//----- nvinfo : EIATTR_CUDA_API_VERSION
	.align		4
        /*0000*/ 	.byte	0x04, 0x37
        /*0002*/ 	.short	(.L_9 - .L_8)
.L_8:
        /*0004*/ 	.word	0x0000007c


	//----- nvinfo : EIATTR_KPARAM_INFO
	.align		4
.L_9:
        /*0008*/ 	.byte	0x04, 0x17
        /*000a*/ 	.short	(.L_11 - .L_10)
.L_10:
        /*000c*/ 	.word	0x00000000
        /*0010*/ 	.short	0x0002
        /*0012*/ 	.short	0x0010
        /*0014*/ 	.byte	0x00, 0xf0, 0x11, 0x00


	//----- nvinfo : EIATTR_KPARAM_INFO
	.align		4
.L_11:
        /*0018*/ 	.byte	0x04, 0x17
        /*001a*/ 	.short	(.L_13 - .L_12)
.L_12:
        /*001c*/ 	.word	0x00000000
        /*0020*/ 	.short	0x0001
        /*0022*/ 	.short	0x0008
        /*0024*/ 	.byte	0x00, 0xf4, 0x21, 0x00


	//----- nvinfo : EIATTR_KPARAM_INFO
	.align		4
.L_13:
        /*0028*/ 	.byte	0x04, 0x17
        /*002a*/ 	.short	(.L_15 - .L_14)
.L_14:
        /*002c*/ 	.word	0x00000000
        /*0030*/ 	.short	0x0000
        /*0032*/ 	.short	0x0000
        /*0034*/ 	.byte	0x00, 0xf4, 0x21, 0x00


	//----- nvinfo : EIATTR_SPARSE_MMA_MASK
	.align		4
.L_15:
        /*0038*/ 	.byte	0x03, 0x50
        /*003a*/ 	.short	0x0000


	//----- nvinfo : EIATTR_MAXREG_COUNT
	.align		4
        /*003c*/ 	.byte	0x03, 0x1b
        /*003e*/ 	.short	0x00ff


	//----- nvinfo : EIATTR_EXIT_INSTR_OFFSETS
	.align		4
        /*0040*/ 	.byte	0x04, 0x1c
        /*0042*/ 	.short	(.L_17 - .L_16)


	//   ....[0]....
.L_16:
        /*0044*/ 	.word	0x00000140


	//----- nvinfo : EIATTR_REQNTID
	.align		4
.L_17:
        /*0048*/ 	.byte	0x04, 0x10
        /*004a*/ 	.short	(.L_19 - .L_18)
.L_18:
        /*004c*/ 	.word	0x00000080
        /*0050*/ 	.word	0x00000001
        /*0054*/ 	.word	0x00000001


	//----- nvinfo : EIATTR_CBANK_PARAM_SIZE
	.align		4
.L_19:
        /*0058*/ 	.byte	0x03, 0x19
        /*005a*/ 	.short	0x0014


	//----- nvinfo : EIATTR_PARAM_CBANK
	.align		4
        /*005c*/ 	.byte	0x04, 0x0a
        /*005e*/ 	.short	(.L_21 - .L_20)
	.align		4
.L_20:
        /*0060*/ 	.word	index@(.nv.constant0.triton_poi_fused_convolution_relu_25)
        /*0064*/ 	.short	0x0210
        /*0066*/ 	.short	0x0014


	//----- nvinfo : EIATTR_SW_WAR
	.align		4
.L_21:
        /*0068*/ 	.byte	0x04, 0x36
        /*006a*/ 	.short	(.L_23 - .L_22)
.L_22:
        /*006c*/ 	.word	0x00000008
.L_23:


//--------------------- .nv.callgraph             --------------------------
	.section	.nv.callgraph,"",@"SHT_CUDA_CALLGRAPH"
	.align	4
	.sectionentsize	8
	.align		4
        /*0000*/ 	.word	0x00000000
	.align		4
        /*0004*/ 	.word	0xffffffff
	.align		4
        /*0008*/ 	.word	0x00000000
	.align		4
        /*000c*/ 	.word	0xfffffffe
	.align		4
        /*0010*/ 	.word	0x00000000
	.align		4
        /*0014*/ 	.word	0xfffffffd
	.align		4
        /*0018*/ 	.word	0x00000000
	.align		4
        /*001c*/ 	.word	0xfffffffc


//--------------------- .text.triton_poi_fused_convolution_relu_25 --------------------------
	.section	.text.triton_poi_fused_convolution_relu_25,"ax",@progbits
	.align	128
        .global         triton_poi_fused_convolution_relu_25
        .type           triton_poi_fused_convolution_relu_25,@function
        .size           triton_poi_fused_convolution_relu_25,(.L_x_1 - triton_poi_fused_convolution_relu_25)
        .other          triton_poi_fused_convolution_relu_25,@"STO_CUDA_ENTRY STV_DEFAULT"
triton_poi_fused_convolution_relu_25:
.text.triton_poi_fused_convolution_relu_25:
[----:B------:R-:W-:Y:S01]  /*0000*/  LDC R1, c[0x0][0x28] ;  /* 0x00000a00ff017b82 */ /* 0x000fe20000000800 */
[----:B------:R-:W1:Y:S07]  /*0010*/  S2R R0, SR_TID.X ;  /* 0x0000000000007919 */ /* 0x000e6e0000002100 */
[----:B------:R-:W2:Y:S01]  /*0020*/  LDC.64 R4, c[0x0][0x218] ;  /* 0x00008600ff047b82 */ /* 0x000ea20000000a00 */
[----:B------:R-:W-:Y:S01]  /*0030*/  ULDC.64 UR4, c[0x0][0x208] ;  /* 0x0000820000047ab9 */ /* 0x000fe20000000a00 */
[----:B------:R-:W3:Y:S06]  /*0040*/  S2R R7, SR_CTAID.X ;  /* 0x0000000000077919 */ /* 0x000eec0000002500 */
[----:B------:R-:W4:Y:S01]  /*0050*/  LDC.64 R2, c[0x0][0x210] ;  /* 0x00008400ff027b82 */ /* 0x000f220000000a00 */
[----:B-1----:R-:W-:-:S04]  /*0060*/  LOP3.LUT R0, R0, 0x7f, RZ, 0xc0, !PT ;  /* 0x0000007f00007812 */ /* 0x002fc800078ec0ff */
[----:B---3--:R-:W-:-:S05]  /*0070*/  LEA R7, R7, R0, 0x7 ;  /* 0x0000000007077211 */ /* 0x008fca00078e38ff */
[----:B------:R-:W-:-:S04]  /*0080*/  IMAD.HI R0, R7, 0x2aaaaaab, RZ ;  /* 0x2aaaaaab07007827 */ /* 0x000fc800078e02ff */
[----:B----4-:R-:W-:Y:S01]  /*0090*/  IMAD.WIDE R2, R7, 0x4, R2 ;  /* 0x0000000407027825 */ /* 0x010fe200078e0202 */
[----:B------:R-:W-:-:S04]  /*00a0*/  SHF.R.U32.HI R9, RZ, 0x1f, R0 ;  /* 0x0000001fff097819 */ /* 0x000fc80000011600 */
[----:B------:R-:W-:-:S05]  /*00b0*/  LEA.HI R0, R0, R9, RZ, 0x1c ;  /* 0x0000000900007211 */ /* 0x000fca00078fe0ff */
[----:B------:R-:W-:Y:S02]  /*00c0*/  IMAD R9, R0, -0x60, R7 ;  /* 0xffffffa000097824 */ /* 0x000fe400078e0207 */
[----:B------:R-:W3:Y:S02]  /*00d0*/  LDG.E R0, desc[UR4][R2.64] ;  /* 0x0000000402007981 */ /* 0x000ee4000c1e1900 */
[----:B--2---:R-:W-:-:S06]  /*00e0*/  IMAD.WIDE R4, R9, 0x4, R4 ;  /* 0x0000000409047825 */ /* 0x004fcc00078e0204 */
[----:B------:R-:W3:Y:S02]  /*00f0*/  LDG.E.EL R5, desc[UR4][R4.64] ;  /* 0x0000000404057981 */ /* 0x000ee4000c2e1900 */
[C---:B---3--:R-:W-:Y:S01]  /*0100*/  FADD R6, R0.reuse, R5 ;  /* 0x0000000500067221 */ /* 0x048fe20000000000 */
[----:B------:R-:W-:-:S04]  /*0110*/  FSETP.GEU.AND P0, PT, R0, -R5, PT ;  /* 0x800000050000720b */ /* 0x000fc80003f0e000 */
[----:B------:R-:W-:-:S05]  /*0120*/  FSEL R7, R6, RZ, P0 ;  /* 0x000000ff06077208 */ /* 0x000fca0000000000 */
[----:B------:R-:W-:Y:S01]  /*0130*/  STG.E desc[UR4][R2.64], R7 ;  /* 0x0000000702007986 */ /* 0x000fe2000c101904 */
[----:B------:R-:W-:Y:S05]  /*0140*/  EXIT ;  /* 0x000000000000794d */ /* 0x000fea0003800000 */
.L_x_0:
[----:B------:R-:W-:-:S00]  /*0150*/  BRA `(.L_x_0) ;  /* 0xfffffffc00fc7947 */ /* 0x000fc0000383ffff */
[----:B------:R-:W-:-:S00]  /*0160*/  NOP ;  /* 0x0000000000007918 */ /* 0x000fc00000000000 */
        /* <DEDUP_REMOVED lines=9> */
.L_x_1:


//--------------------- .nv.constant0.triton_poi_fused_convolution_relu_25 --------------------------
	.section	.nv.constant0.triton_poi_fused_convolution_relu_25,"a",@progbits
	.sectionflags	@""
	.align	4
.nv.constant0.triton_poi_fused_convolution_relu_25:
	.zero		548
